//
// Generated by NVIDIA NVVM Compiler
//
// Compiler Build ID: CL-36424714
// Cuda compilation tools, release 13.0, V13.0.88
// Based on NVVM 20.0.0
//

.version 9.0
.target sm_100
.address_size 64

	// .globl	_Z5crackPcS_
.extern .func  (.param .b64 func_retval0) malloc
(
	.param .b64 malloc_param_0
)
;
.extern .func  (.param .b32 func_retval0) vprintf
(
	.param .b64 vprintf_param_0,
	.param .b64 vprintf_param_1
)
;
.global .align 1 .b8 $str[18] = {37, 99, 32, 37, 99, 32, 37, 99, 32, 37, 99, 32, 61, 32, 37, 115, 10};

.visible .entry _Z5crackPcS_(
	.param .u64 .ptr .align 1 _Z5crackPcS__param_0,
	.param .u64 .ptr .align 1 _Z5crackPcS__param_1
)
{
	.local .align 8 .b8 	__local_depot0[24];
	.reg .b64 	%SP;
	.reg .b64 	%SPL;
	.reg .pred 	%p<21>;
	.reg .b16 	%rs<46>;
	.reg .b32 	%r<15>;
	.reg .b64 	%rd<19>;

	mov.u64 	%SPL, __local_depot0;
	cvta.local.u64 	%SP, %SPL;
	ld.param.u64 	%rd2, [_Z5crackPcS__param_0];
	ld.param.u64 	%rd3, [_Z5crackPcS__param_1];
	cvta.to.global.u64 	%rd4, %rd3;
	cvta.to.global.u64 	%rd5, %rd2;
	mov.u32 	%r1, %ctaid.x;
	cvt.u64.u32 	%rd6, %r1;
	add.s64 	%rd7, %rd5, %rd6;
	ld.global.u8 	%rs1, [%rd7];
	mov.u32 	%r2, %ctaid.y;
	cvt.u64.u32 	%rd8, %r2;
	add.s64 	%rd9, %rd5, %rd8;
	ld.global.u8 	%rs2, [%rd9];
	mov.u32 	%r3, %tid.x;
	cvt.u64.u32 	%rd10, %r3;
	add.s64 	%rd11, %rd4, %rd10;
	ld.global.u8 	%rs3, [%rd11];
	mov.u32 	%r4, %tid.y;
	cvt.u64.u32 	%rd12, %r4;
	add.s64 	%rd13, %rd4, %rd12;
	ld.global.u8 	%rs4, [%rd13];
	{ // callseq 0, 0
	.param .b64 param0;
	st.param.b64 	[param0], 11;
	.param .b64 retval0;
	call.uni (retval0), 
	malloc, 
	(
	param0
	);
	ld.param.b64 	%rd14, [retval0];
	} // callseq 0
	add.s16 	%rs15, %rs1, 2;
	cvt.s16.s8 	%rs5, %rs15;
	st.u8 	[%rd14], %rs15;
	add.s16 	%rs16, %rs1, -2;
	cvt.s16.s8 	%rs6, %rs16;
	st.u8 	[%rd14+1], %rs16;
	add.s16 	%rs17, %rs1, 1;
	cvt.s16.s8 	%rs7, %rs17;
	st.u8 	[%rd14+2], %rs17;
	add.s16 	%rs18, %rs2, 3;
	cvt.s16.s8 	%rs8, %rs18;
	st.u8 	[%rd14+3], %rs18;
	add.s16 	%rs19, %rs2, -3;
	cvt.s16.s8 	%rs9, %rs19;
	st.u8 	[%rd14+4], %rs19;
	add.s16 	%rs20, %rs2, -1;
	cvt.s16.s8 	%rs10, %rs20;
	st.u8 	[%rd14+5], %rs20;
	add.s16 	%rs21, %rs3, 2;
	cvt.s16.s8 	%rs11, %rs21;
	st.u8 	[%rd14+6], %rs21;
	add.s16 	%rs22, %rs3, -2;
	cvt.s16.s8 	%rs12, %rs22;
	st.u8 	[%rd14+7], %rs22;
	add.s16 	%rs23, %rs4, 4;
	cvt.s16.s8 	%rs13, %rs23;
	st.u8 	[%rd14+8], %rs23;
	add.s16 	%rs24, %rs4, -4;
	cvt.s16.s8 	%rs14, %rs24;
	st.u8 	[%rd14+9], %rs24;
	mov.b16 	%rs25, 0;
	st.u8 	[%rd14+10], %rs25;
	setp.lt.s16 	%p1, %rs5, 91;
	@%p1 bra 	$L__BB0_2;
	add.s16 	%rs27, %rs1, -23;
	st.u8 	[%rd14], %rs27;
	bra.uni 	$L__BB0_4;
$L__BB0_2:
	setp.gt.s16 	%p2, %rs5, 64;
	@%p2 bra 	$L__BB0_4;
	sub.s16 	%rs26, -128, %rs1;
	st.u8 	[%rd14], %rs26;
$L__BB0_4:
	setp.gt.s16 	%p3, %rs6, 90;
	@%p3 bra 	$L__BB0_7;
	setp.gt.s16 	%p4, %rs6, 64;
	@%p4 bra 	$L__BB0_8;
	sub.s16 	%rs28, -124, %rs1;
	st.u8 	[%rd14+1], %rs28;
	bra.uni 	$L__BB0_8;
$L__BB0_7:
	add.s16 	%rs29, %rs1, -27;
	st.u8 	[%rd14+1], %rs29;
$L__BB0_8:
	setp.gt.s16 	%p5, %rs7, 90;
	@%p5 bra 	$L__BB0_11;
	setp.gt.s16 	%p6, %rs7, 64;
	@%p6 bra 	$L__BB0_12;
	sub.s16 	%rs30, -127, %rs1;
	st.u8 	[%rd14+2], %rs30;
	bra.uni 	$L__BB0_12;
$L__BB0_11:
	add.s16 	%rs31, %rs1, -24;
	st.u8 	[%rd14+2], %rs31;
$L__BB0_12:
	setp.gt.s16 	%p7, %rs8, 90;
	@%p7 bra 	$L__BB0_15;
	setp.gt.s16 	%p8, %rs8, 64;
	@%p8 bra 	$L__BB0_16;
	xor.b16  	%rs32, %rs2, 127;
	st.u8 	[%rd14+3], %rs32;
	bra.uni 	$L__BB0_16;
$L__BB0_15:
	add.s16 	%rs33, %rs2, -22;
	st.u8 	[%rd14+3], %rs33;
$L__BB0_16:
	setp.gt.s16 	%p9, %rs9, 90;
	@%p9 bra 	$L__BB0_19;
	setp.gt.s16 	%p10, %rs9, 64;
	@%p10 bra 	$L__BB0_20;
	sub.s16 	%rs34, -123, %rs2;
	st.u8 	[%rd14+4], %rs34;
	bra.uni 	$L__BB0_20;
$L__BB0_19:
	add.s16 	%rs35, %rs2, -28;
	st.u8 	[%rd14+4], %rs35;
$L__BB0_20:
	setp.gt.s16 	%p11, %rs10, 90;
	@%p11 bra 	$L__BB0_23;
	setp.gt.s16 	%p12, %rs10, 64;
	@%p12 bra 	$L__BB0_24;
	sub.s16 	%rs36, -125, %rs2;
	st.u8 	[%rd14+5], %rs36;
	bra.uni 	$L__BB0_24;
$L__BB0_23:
	add.s16 	%rs37, %rs2, -26;
	st.u8 	[%rd14+5], %rs37;
$L__BB0_24:
	setp.gt.s16 	%p13, %rs11, 57;
	@%p13 bra 	$L__BB0_27;
	setp.gt.s16 	%p14, %rs11, 47;
	@%p14 bra 	$L__BB0_28;
	sub.s16 	%rs38, 94, %rs3;
	st.u8 	[%rd14+6], %rs38;
	bra.uni 	$L__BB0_28;
$L__BB0_27:
	add.s16 	%rs39, %rs3, -7;
	st.u8 	[%rd14+6], %rs39;
$L__BB0_28:
	setp.gt.s16 	%p15, %rs12, 57;
	@%p15 bra 	$L__BB0_31;
	setp.gt.s16 	%p16, %rs12, 47;
	@%p16 bra 	$L__BB0_32;
	sub.s16 	%rs40, 98, %rs3;
	st.u8 	[%rd14+7], %rs40;
	bra.uni 	$L__BB0_32;
$L__BB0_31:
	add.s16 	%rs41, %rs3, -11;
	st.u8 	[%rd14+7], %rs41;
$L__BB0_32:
	setp.gt.s16 	%p17, %rs13, 57;
	@%p17 bra 	$L__BB0_35;
	setp.gt.s16 	%p18, %rs13, 47;
	@%p18 bra 	$L__BB0_36;
	sub.s16 	%rs42, 92, %rs4;
	st.u8 	[%rd14+8], %rs42;
	bra.uni 	$L__BB0_36;
$L__BB0_35:
	add.s16 	%rs43, %rs4, -5;
	st.u8 	[%rd14+8], %rs43;
$L__BB0_36:
	setp.gt.s16 	%p19, %rs14, 57;
	@%p19 bra 	$L__BB0_39;
	setp.gt.s16 	%p20, %rs14, 47;
	@%p20 bra 	$L__BB0_40;
	sub.s16 	%rs44, 100, %rs4;
	st.u8 	[%rd14+9], %rs44;
	bra.uni 	$L__BB0_40;
$L__BB0_39:
	add.s16 	%rs45, %rs4, -13;
	st.u8 	[%rd14+9], %rs45;
$L__BB0_40:
	add.u64 	%rd15, %SP, 0;
	add.u64 	%rd16, %SPL, 0;
	cvt.u32.u16 	%r5, %rs1;
	cvt.s32.s8 	%r6, %r5;
	cvt.u32.u16 	%r7, %rs2;
	cvt.s32.s8 	%r8, %r7;
	st.local.v2.u32 	[%rd16], {%r6, %r8};
	cvt.u32.u16 	%r9, %rs3;
	cvt.s32.s8 	%r10, %r9;
	cvt.u32.u16 	%r11, %rs4;
	cvt.s32.s8 	%r12, %r11;
	st.local.v2.u32 	[%rd16+8], {%r10, %r12};
	st.local.u64 	[%rd16+16], %rd14;
	mov.u64 	%rd17, $str;
	cvta.global.u64 	%rd18, %rd17;
	{ // callseq 1, 0
	.param .b64 param0;
	st.param.b64 	[param0], %rd18;
	.param .b64 param1;
	st.param.b64 	[param1], %rd15;
	.param .b32 retval0;
	call.uni (retval0), 
	vprintf, 
	(
	param0, 
	param1
	);
	ld.param.b32 	%r13, [retval0];
	} // callseq 1
	ret;

}


// ===== COMPILED SASS (sm_100) =====

	.target	sm_100

	.elftype	@"ET_EXEC"


//--------------------- .note.nv.tkinfo           --------------------------
	.section	.note.nv.tkinfo,"",@"SHT_NOTE"
	.sectionflags	@"SHF_NOTE_NV_TKINFO"
	.tkinfo
        /*0018*/ 	.word	0x00000002
        /*0030*/ 	.string	""
        /*0030*/ 	.string	"ptxas"
        /*0030*/ 	.string	"Cuda compilation tools, release 13.0, V13.0.88"
        /*0030*/ 	.string	"Build cuda_13.0.r13.0/compiler.36424714_0"
        /*0030*/ 	.string	"-arch sm_100 -m 64 "



//--------------------- .note.nv.cuinfo           --------------------------
	.section	.note.nv.cuinfo,"",@"SHT_NOTE"
	.sectionflags	@"SHF_NOTE_NV_CUINFO"
        /*0018*/ 	.short	0x0002
        /*001a*/ 	.short	0x0064
        /*001c*/ 	.short	0x0082
	.zero		2


//--------------------- .nv.info                  --------------------------
	.section	.nv.info,"",@"SHT_CUDA_INFO"
	.align	4


	//----- nvinfo : EIATTR_REGCOUNT
	.align		4
        /*0000*/ 	.byte	0x04, 0x2f
        /*0002*/ 	.short	(.L_2 - .L_1)
	.align		4
.L_1:
        /*0004*/ 	.word	index@(_Z5crackPcS_)
        /*0008*/ 	.word	0x00000020


	//----- nvinfo : EIATTR_FRAME_SIZE
	.align		4
.L_2:
        /*000c*/ 	.byte	0x04, 0x11
        /*000e*/ 	.short	(.L_4 - .L_3)
	.align		4
.L_3:
        /*0010*/ 	.word	index@(_Z5crackPcS_)
        /*0014*/ 	.word	0x00000018


	//----- nvinfo : EIATTR_MIN_STACK_SIZE
	.align		4
.L_4:
        /*0018*/ 	.byte	0x04, 0x12
        /*001a*/ 	.short	(.L_6 - .L_5)
	.align		4
.L_5:
        /*001c*/ 	.word	index@(_Z5crackPcS_)
        /*0020*/ 	.word	0x00000018
.L_6:


//--------------------- .nv.compat                --------------------------
	.section	.nv.compat,"",@"SHT_CUDA_COMPAT_INFO"
	.align	4
        /*0000*/ 	.byte	0x02, 0x09, 0x00, 0x00, 0x02, 0x02, 0x01, 0x00, 0x02, 0x05, 0x05, 0x00, 0x03, 0x07, 0x01, 0x01
        /*0010*/ 	.byte	0x02, 0x03, 0x00, 0x00, 0x02, 0x06, 0x01, 0x00, 0x04, 0x0b, 0x08, 0x00, 0x09, 0x00, 0x00, 0x00
        /*0020*/ 	.byte	0x00, 0x00, 0x00, 0x00


//--------------------- .nv.info._Z5crackPcS_     --------------------------
	.section	.nv.info._Z5crackPcS_,"",@"SHT_CUDA_INFO"
	.sectionflags	@""
	.align	4


	//----- nvinfo : EIATTR_CUDA_API_VERSION
	.align		4
        /*0000*/ 	.byte	0x04, 0x37
        /*0002*/ 	.short	(.L_8 - .L_7)
.L_7:
        /*0004*/ 	.word	0x00000082


	//----- nvinfo : EIATTR_KPARAM_INFO
	.align		4
.L_8:
        /*0008*/ 	.byte	0x04, 0x17
        /*000a*/ 	.short	(.L_10 - .L_9)
.L_9:
        /*000c*/ 	.word	0x00000000
        /*0010*/ 	.short	0x0001
        /*0012*/ 	.short	0x0008
        /*0014*/ 	.byte	0x00, 0xf5, 0x21, 0x00


	//----- nvinfo : EIATTR_KPARAM_INFO
	.align		4
.L_10:
        /*0018*/ 	.byte	0x04, 0x17
        /*001a*/ 	.short	(.L_12 - .L_11)
.L_11:
        /*001c*/ 	.word	0x00000000
        /*0020*/ 	.short	0x0000
        /*0022*/ 	.short	0x0000
        /*0024*/ 	.byte	0x00, 0xf5, 0x21, 0x00


	//----- nvinfo : EIATTR_SPARSE_MMA_MASK
	.align		4
.L_12:
        /*0028*/ 	.byte	0x03, 0x50
        /*002a*/ 	.short	0x0000


	//----- nvinfo : EIATTR_MAXREG_COUNT
	.align		4
        /*002c*/ 	.byte	0x03, 0x1b
        /*002e*/ 	.short	0x00ff


	//----- nvinfo : EIATTR_EXTERNS
	.align		4
        /*0030*/ 	.byte	0x04, 0x0f
        /*0032*/ 	.short	(.L_14 - .L_13)


	//   ....[0]....
	.align		4
.L_13:
        /*0034*/ 	.word	index@(malloc)


	//   ....[1]....
	.align		4
        /*0038*/ 	.word	index@(vprintf)


	//----- nvinfo : EIATTR_MERCURY_ISA_VERSION
	.align		4
.L_14:
        /*003c*/ 	.byte	0x03, 0x5f
        /*003e*/ 	.short	0x0101


	//----- nvinfo : EIATTR_VRC_CTA_INIT_COUNT
	.align		4
        /*0040*/ 	.byte	0x02, 0x4a
	.zero		1
	.zero		1


	//----- nvinfo : EIATTR_SYSCALL_OFFSETS
	.align		4
        /*0044*/ 	.byte	0x04, 0x46
        /*0046*/ 	.short	(.L_16 - .L_15)


	//   ....[0]....
.L_15:
        /*0048*/ 	.word	0x00000210


	//   ....[1]....
        /*004c*/ 	.word	0x00000c40


	//----- nvinfo : EIATTR_EXIT_INSTR_OFFSETS
	.align		4
.L_16:
        /*0050*/ 	.byte	0x04, 0x1c
        /*0052*/ 	.short	(.L_18 - .L_17)


	//   ....[0]....
.L_17:
        /*0054*/ 	.word	0x00000c50


	//----- nvinfo : EIATTR_CRS_STACK_SIZE
	.align		4
.L_18:
        /*0058*/ 	.byte	0x04, 0x1e
        /*005a*/ 	.short	(.L_20 - .L_19)
.L_19:
        /*005c*/ 	.word	0x00000000


	//----- nvinfo : EIATTR_CBANK_PARAM_SIZE
	.align		4
.L_20:
        /*0060*/ 	.byte	0x03, 0x19
        /*0062*/ 	.short	0x0010


	//----- nvinfo : EIATTR_PARAM_CBANK
	.align		4
        /*0064*/ 	.byte	0x04, 0x0a
        /*0066*/ 	.short	(.L_22 - .L_21)
	.align		4
.L_21:
        /*0068*/ 	.word	index@(.nv.constant0._Z5crackPcS_)
        /*006c*/ 	.short	0x0380
        /*006e*/ 	.short	0x0010


	//----- nvinfo : EIATTR_SW_WAR
	.align		4
.L_22:
        /*0070*/ 	.byte	0x04, 0x36
        /*0072*/ 	.short	(.L_24 - .L_23)
.L_23:
        /*0074*/ 	.word	0x00000008
.L_24:


//--------------------- .nv.callgraph             --------------------------
	.section	.nv.callgraph,"",@"SHT_CUDA_CALLGRAPH"
	.align	4
	.sectionentsize	8
	.align		4
        /*0000*/ 	.word	0x00000000
	.align		4
        /*0004*/ 	.word	0xffffffff
	.align		4
        /*0008*/ 	.word	index@(_Z5crackPcS_)
	.align		4
        /*000c*/ 	.word	index@(vprintf)
	.align		4
        /*0010*/ 	.word	index@(_Z5crackPcS_)
	.align		4
        /*0014*/ 	.word	index@(malloc)
	.align		4
        /*0018*/ 	.word	0x00000000
	.align		4
        /*001c*/ 	.word	0xfffffffe
	.align		4
        /*0020*/ 	.word	0x00000000
	.align		4
        /*0024*/ 	.word	0xfffffffd
	.align		4
        /*0028*/ 	.word	0x00000000
	.align		4
        /*002c*/ 	.word	0xfffffffc


//--------------------- .nv.constant4             --------------------------
	.section	.nv.constant4,"a",@progbits
	.align	8
	.align		8
.nv.constant4:
        /*0000*/ 	.dword	malloc
	.align		8
        /*0008*/ 	.dword	vprintf
	.align		8
        /*0010*/ 	.dword	$str


//--------------------- .text._Z5crackPcS_        --------------------------
	.section	.text._Z5crackPcS_,"ax",@progbits
	.align	128
        .global         _Z5crackPcS_
        .type           _Z5crackPcS_,@function
        .size           _Z5crackPcS_,(.L_x_26 - _Z5crackPcS_)
        .other          _Z5crackPcS_,@"STO_CUDA_ENTRY STV_DEFAULT"
_Z5crackPcS_:
.text._Z5crackPcS_:
[----:B------:R-:W0:Y:S01]  /*0000*/  LDC R1, c[0x0][0x37c] ;  /* 0x0000df00ff017b82 */ /* 0x000e220000000800 */
[----:B------:R-:W1:Y:S07]  /*0010*/  S2R R12, SR_TID.Y ;  /* 0x00000000000c7919 */ /* 0x000e6e0000002200 */
[----:B------:R-:W2:Y:S01]  /*0020*/  S2UR UR4, SR_CTAID.X ;  /* 0x00000000000479c3 */ /* 0x000ea20000002500 */
[----:B------:R-:W2:Y:S01]  /*0030*/  LDCU.128 UR8, c[0x0][0x380] ;  /* 0x00007000ff0877ac */ /* 0x000ea20008000c00 */
[----:B0-----:R-:W-:Y:S01]  /*0040*/  VIADD R1, R1, 0xffffffe8 ;  /* 0xffffffe801017836 */ /* 0x001fe20000000000 */
[----:B------:R-:W0:Y:S01]  /*0050*/  S2R R2, SR_TID.X ;  /* 0x0000000000027919 */ /* 0x000e220000002100 */
[----:B------:R-:W3:Y:S04]  /*0060*/  LDCU.64 UR36, c[0x0][0x358] ;  /* 0x00006b00ff2477ac */ /* 0x000ee80008000a00 */
[----:B------:R-:W4:Y:S01]  /*0070*/  S2UR UR5, SR_CTAID.Y ;  /* 0x00000000000579c3 */ /* 0x000f220000002600 */
[----:B--2---:R-:W-:-:S04]  /*0080*/  UIADD3 UR6, UP0, UPT, UR4, UR8, URZ ;  /* 0x0000000804067290 */ /* 0x004fc8000ff1e0ff */
[----:B------:R-:W-:Y:S01]  /*0090*/  UIADD3.X UR7, UPT, UPT, URZ, UR9, URZ, UP0, !UPT ;  /* 0x00000009ff077290 */ /* 0x000fe200087fe4ff */
[----:B-1----:R-:W-:Y:S01]  /*00a0*/  IADD3 R12, P1, PT, R12, UR10, RZ ;  /* 0x0000000a0c0c7c10 */ /* 0x002fe2000ff3e0ff */
[----:B----4-:R-:W-:Y:S01]  /*00b0*/  UIADD3 UR5, UP1, UPT, UR5, UR8, URZ ;  /* 0x0000000805057290 */ /* 0x010fe2000ff3e0ff */
[----:B------:R-:W-:Y:S02]  /*00c0*/  MOV R0, 0x0 ;  /* 0x0000000000007802 */ /* 0x000fe40000000f00 */
[----:B0-----:R-:W-:Y:S01]  /*00d0*/  IADD3 R2, P0, PT, R2, UR10, RZ ;  /* 0x0000000a02027c10 */ /* 0x001fe2000ff1e0ff */
[----:B------:R-:W-:Y:S01]  /*00e0*/  UIADD3.X UR4, UPT, UPT, URZ, UR9, URZ, UP1, !UPT ;  /* 0x00000009ff047290 */ /* 0x000fe20008ffe4ff */
[----:B------:R-:W-:Y:S02]  /*00f0*/  IMAD.X R13, RZ, RZ, UR11, P1 ;  /* 0x0000000bff0d7e24 */ /* 0x000fe400088e06ff */
[----:B------:R-:W-:Y:S02]  /*0100*/  IMAD.U32 R8, RZ, RZ, UR6 ;  /* 0x00000006ff087e24 */ /* 0x000fe4000f8e00ff */
[----:B------:R-:W-:Y:S01]  /*0110*/  IMAD.U32 R9, RZ, RZ, UR7 ;  /* 0x00000007ff097e24 */ /* 0x000fe2000f8e00ff */
[----:B---3--:R-:W5:Y:S01]  /*0120*/  LDG.E.U8 R17, desc[UR36][R12.64] ;  /* 0x000000240c117981 */ /* 0x008f62000c1e1100 */
[----:B------:R-:W-:-:S02]  /*0130*/  IMAD.U32 R10, RZ, RZ, UR5 ;  /* 0x00000005ff0a7e24 */ /* 0x000fc4000f8e00ff */
[----:B------:R-:W-:Y:S01]  /*0140*/  IMAD.U32 R11, RZ, RZ, UR4 ;  /* 0x00000004ff0b7e24 */ /* 0x000fe2000f8e00ff */
[----:B------:R-:W5:Y:S01]  /*0150*/  LDG.E.U8 R19, desc[UR36][R8.64] ;  /* 0x0000002408137981 */ /* 0x000f62000c1e1100 */
[----:B------:R0:W1:Y:S01]  /*0160*/  LDC.64 R6, c[0x4][R0] ;  /* 0x0100000000067b82 */ /* 0x0000620000000a00 */
[----:B------:R-:W-:Y:S02]  /*0170*/  IMAD.X R3, RZ, RZ, UR11, P0 ;  /* 0x0000000bff037e24 */ /* 0x000fe400080e06ff */
[----:B------:R-:W5:Y:S01]  /*0180*/  LDG.E.U8 R22, desc[UR36][R10.64] ;  /* 0x000000240a167981 */ /* 0x000f62000c1e1100 */
[----:B------:R-:W2:Y:S01]  /*0190*/  LDCU UR4, c[0x0][0x2f8] ;  /* 0x00005f00ff0477ac */ /* 0x000ea20008000800 */
[----:B------:R-:W-:Y:S02]  /*01a0*/  IMAD.MOV.U32 R4, RZ, RZ, 0xb ;  /* 0x0000000bff047424 */ /* 0x000fe400078e00ff */
[----:B------:R3:W5:Y:S01]  /*01b0*/  LDG.E.U8 R18, desc[UR36][R2.64] ;  /* 0x0000002402127981 */ /* 0x000762000c1e1100 */
[----:B------:R-:W3:Y:S01]  /*01c0*/  LDCU UR5, c[0x0][0x2fc] ;  /* 0x00005f80ff0577ac */ /* 0x000ee20008000800 */
[----:B------:R-:W-:Y:S01]  /*01d0*/  IMAD.MOV.U32 R5, RZ, RZ, RZ ;  /* 0x000000ffff057224 */ /* 0x000fe200078e00ff */
[----:B--2---:R-:W-:-:S05]  /*01e0*/  IADD3 R16, P0, PT, R1, UR4, RZ ;  /* 0x0000000401107c10 */ /* 0x004fca000ff1e0ff */
[----:B0--3--:R-:W-:-:S08]  /*01f0*/  IMAD.X R2, RZ, RZ, UR5, P0 ;  /* 0x00000005ff027e24 */ /* 0x009fd000080e06ff */
[----:B------:R-:W-:-:S07]  /*0200*/  LEPC R20, `(.L_x_0) ;  /* 0x000000001014794e */ /* 0x000fce0000000000 */
[----:B-1---5:R-:W-:Y:S05]  /*0210*/  CALL.ABS.NOINC R6 ;  /* 0x0000000006007343 */ /* 0x022fea0003c00000 */
.L_x_0:
[----:B------:R-:W-:Y:S01]  /*0220*/  VIADD R25, R19, 0x2 ;  /* 0x0000000213197836 */ /* 0x000fe20000000000 */
[----:B------:R-:W-:Y:S01]  /*0230*/  IADD3 R3, PT, PT, R18, 0x2, RZ ;  /* 0x0000000212037810 */ /* 0x000fe20007ffe0ff */
[----:B------:R-:W-:Y:S02]  /*0240*/  IMAD.MOV.U32 R8, RZ, RZ, R4 ;  /* 0x000000ffff087224 */ /* 0x000fe400078e0004 */
[----:B------:R-:W-:Y:S01]  /*0250*/  IMAD.MOV.U32 R9, RZ, RZ, R5 ;  /* 0x000000ffff097224 */ /* 0x000fe200078e0005 */
[----:B------:R-:W-:Y:S01]  /*0260*/  PRMT R0, R25, 0x8880, RZ ;  /* 0x0000888019007816 */ /* 0x000fe200000000ff */
[C---:B------:R-:W-:Y:S02]  /*0270*/  VIADD R27, R19.reuse, 0xfffffffe ;  /* 0xfffffffe131b7836 */ /* 0x040fe40000000000 */
[----:B------:R-:W-:Y:S01]  /*0280*/  VIADD R23, R19, 0x1 ;  /* 0x0000000113177836 */ /* 0x000fe20000000000 */
[----:B------:R-:W-:Y:S01]  /*0290*/  ISETP.GE.AND P1, PT, R0, 0x5b, PT ;  /* 0x0000005b0000780c */ /* 0x000fe20003f26270 */
[C---:B------:R-:W-:Y:S01]  /*02a0*/  VIADD R21, R22.reuse, 0x3 ;  /* 0x0000000316157836 */ /* 0x040fe20000000000 */
[----:B------:R0:W-:Y:S01]  /*02b0*/  ST.E.U8 desc[UR36][R8.64], R25 ;  /* 0x0000001908007985 */ /* 0x0001e2000c101124 */
[C---:B------:R-:W-:Y:S01]  /*02c0*/  VIADD R15, R22.reuse, 0xfffffffd ;  /* 0xfffffffd160f7836 */ /* 0x040fe20000000000 */
[----:B------:R-:W-:Y:S01]  /*02d0*/  PRMT R4, R27, 0x8880, RZ ;  /* 0x000088801b047816 */ /* 0x000fe200000000ff */
[----:B------:R-:W-:Y:S01]  /*02e0*/  VIADD R13, R22, 0xffffffff ;  /* 0xffffffff160d7836 */ /* 0x000fe20000000000 */
[----:B------:R0:W-:Y:S01]  /*02f0*/  ST.E.U8 desc[UR36][R8.64+0xa], RZ ;  /* 0x00000aff08007985 */ /* 0x0001e2000c101124 */
[----:B------:R-:W-:Y:S01]  /*0300*/  VIADD R5, R18, 0xfffffffe ;  /* 0xfffffffe12057836 */ /* 0x000fe20000000000 */
[----:B------:R-:W-:Y:S01]  /*0310*/  ISETP.GT.AND P0, PT, R4, 0x5a, PT ;  /* 0x0000005a0400780c */ /* 0x000fe20003f04270 */
[C---:B------:R-:W-:Y:S01]  /*0320*/  VIADD R7, R17.reuse, 0x4 ;  /* 0x0000000411077836 */ /* 0x040fe20000000000 */
[----:B------:R0:W-:Y:S01]  /*0330*/  ST.E.U8 desc[UR36][R8.64+0x1], R27 ;  /* 0x0000011b08007985 */ /* 0x0001e2000c101124 */
[----:B------:R-:W-:-:S02]  /*0340*/  VIADD R11, R17, 0xfffffffc ;  /* 0xfffffffc110b7836 */ /* 0x000fc40000000000 */
[----:B------:R-:W-:Y:S01]  /*0350*/  @P1 VIADD R29, R19, 0xffffffe9 ;  /* 0xffffffe9131d1836 */ /* 0x000fe20000000000 */
[----:B------:R0:W-:Y:S04]  /*0360*/  ST.E.U8 desc[UR36][R8.64+0x2], R23 ;  /* 0x0000021708007985 */ /* 0x0001e8000c101124 */
[----:B------:R0:W-:Y:S04]  /*0370*/  ST.E.U8 desc[UR36][R8.64+0x3], R21 ;  /* 0x0000031508007985 */ /* 0x0001e8000c101124 */
[----:B------:R0:W-:Y:S04]  /*0380*/  ST.E.U8 desc[UR36][R8.64+0x4], R15 ;  /* 0x0000040f08007985 */ /* 0x0001e8000c101124 */
[----:B------:R0:W-:Y:S04]  /*0390*/  ST.E.U8 desc[UR36][R8.64+0x5], R13 ;  /* 0x0000050d08007985 */ /* 0x0001e8000c101124 */
[----:B------:R0:W-:Y:S04]  /*03a0*/  ST.E.U8 desc[UR36][R8.64+0x6], R3 ;  /* 0x0000060308007985 */ /* 0x0001e8000c101124 */
[----:B------:R0:W-:Y:S04]  /*03b0*/  ST.E.U8 desc[UR36][R8.64+0x7], R5 ;  /* 0x0000070508007985 */ /* 0x0001e8000c101124 */
[----:B------:R0:W-:Y:S04]  /*03c0*/  ST.E.U8 desc[UR36][R8.64+0x8], R7 ;  /* 0x0000080708007985 */ /* 0x0001e8000c101124 */
[----:B------:R0:W-:Y:S04]  /*03d0*/  ST.E.U8 desc[UR36][R8.64+0x9], R11 ;  /* 0x0000090b08007985 */ /* 0x0001e8000c101124 */
[----:B------:R0:W-:Y:S01]  /*03e0*/  @P1 ST.E.U8 desc[UR36][R8.64], R29 ;  /* 0x0000001d08001985 */ /* 0x0001e2000c101124 */
[----:B------:R-:W-:Y:S05]  /*03f0*/  @P1 BRA `(.L_x_1) ;  /* 0x0000000000141947 */ /* 0x000fea0003800000 */
[----:B------:R-:W-:-:S13]  /*0400*/  ISETP.GT.AND P1, PT, R0, 0x40, PT ;  /* 0x000000400000780c */ /* 0x000fda0003f24270 */
[----:B0-----:R-:W-:-:S05]  /*0410*/  @!P1 IMAD.MOV R25, RZ, RZ, -R19 ;  /* 0x000000ffff199224 */ /* 0x001fca00078e0a13 */
[----:B------:R-:W-:-:S05]  /*0420*/  @!P1 PRMT R25, R25, 0x7710, RZ ;  /* 0x0000771019199816 */ /* 0x000fca00000000ff */
[----:B------:R-:W-:-:S05]  /*0430*/  @!P1 VIADD R25, R25, 0xffffff80 ;  /* 0xffffff8019199836 */ /* 0x000fca0000000000 */
[----:B------:R1:W-:Y:S02]  /*0440*/  @!P1 ST.E.U8 desc[UR36][R8.64], R25 ;  /* 0x0000001908009985 */ /* 0x0003e4000c101124 */
.L_x_1:
[----:B------:R-:W-:Y:S05]  /*0450*/  @P0 BRA `(.L_x_2) ;  /* 0x00000000001c0947 */ /* 0x000fea0003800000 */
[----:B------:R-:W-:-:S13]  /*0460*/  ISETP.GT.AND P0, PT, R4, 0x40, PT ;  /* 0x000000400400780c */ /* 0x000fda0003f04270 */
[----:B------:R-:W-:Y:S05]  /*0470*/  @P0 BRA `(.L_x_3) ;  /* 0x00000000001c0947 */ /* 0x000fea0003800000 */
[----:B01----:R-:W-:-:S05]  /*0480*/  IMAD.MOV R25, RZ, RZ, -R19 ;  /* 0x000000ffff197224 */ /* 0x003fca00078e0a13 */
[----:B------:R-:W-:-:S05]  /*0490*/  PRMT R25, R25, 0x7710, RZ ;  /* 0x0000771019197816 */ /* 0x000fca00000000ff */
[----:B------:R-:W-:-:S05]  /*04a0*/  VIADD R25, R25, 0xffffff84 ;  /* 0xffffff8419197836 */ /* 0x000fca0000000000 */
[----:B------:R2:W-:Y:S01]  /*04b0*/  ST.E.U8 desc[UR36][R8.64+0x1], R25 ;  /* 0x0000011908007985 */ /* 0x0005e2000c101124 */
[----:B------:R-:W-:Y:S05]  /*04c0*/  BRA `(.L_x_3) ;  /* 0x0000000000087947 */ /* 0x000fea0003800000 */
.L_x_2:
[----:B01----:R-:W-:-:S05]  /*04d0*/  VIADD R25, R19, 0xffffffe5 ;  /* 0xffffffe513197836 */ /* 0x003fca0000000000 */
[----:B------:R0:W-:Y:S02]  /*04e0*/  ST.E.U8 desc[UR36][R8.64+0x1], R25 ;  /* 0x0000011908007985 */ /* 0x0001e4000c101124 */
.L_x_3:
[----:B------:R-:W-:-:S04]  /*04f0*/  PRMT R0, R23, 0x8880, RZ ;  /* 0x0000888017007816 */ /* 0x000fc800000000ff */
[----:B------:R-:W-:-:S13]  /*0500*/  ISETP.GT.AND P0, PT, R0, 0x5a, PT ;  /* 0x0000005a0000780c */ /* 0x000fda0003f04270 */
[----:B------:R-:W-:Y:S05]  /*0510*/  @P0 BRA `(.L_x_4) ;  /* 0x00000000001c0947 */ /* 0x000fea0003800000 */
[----:B------:R-:W-:-:S13]  /*0520*/  ISETP.GT.AND P0, PT, R0, 0x40, PT ;  /* 0x000000400000780c */ /* 0x000fda0003f04270 */
[----:B------:R-:W-:Y:S05]  /*0530*/  @P0 BRA `(.L_x_5) ;  /* 0x00000000001c0947 */ /* 0x000fea0003800000 */
[----:B0-----:R-:W-:-:S05]  /*0540*/  IMAD.MOV R23, RZ, RZ, -R19 ;  /* 0x000000ffff177224 */ /* 0x001fca00078e0a13 */
[----:B------:R-:W-:-:S05]  /*0550*/  PRMT R23, R23, 0x7710, RZ ;  /* 0x0000771017177816 */ /* 0x000fca00000000ff */
[----:B------:R-:W-:-:S05]  /*0560*/  VIADD R23, R23, 0xffffff81 ;  /* 0xffffff8117177836 */ /* 0x000fca0000000000 */
[----:B------:R3:W-:Y:S01]  /*0570*/  ST.E.U8 desc[UR36][R8.64+0x2], R23 ;  /* 0x0000021708007985 */ /* 0x0007e2000c101124 */
[----:B------:R-:W-:Y:S05]  /*0580*/  BRA `(.L_x_5) ;  /* 0x0000000000087947 */ /* 0x000fea0003800000 */
.L_x_4:
[----:B0-----:R-:W-:-:S05]  /*0590*/  VIADD R23, R19, 0xffffffe8 ;  /* 0xffffffe813177836 */ /* 0x001fca0000000000 */
[----:B------:R4:W-:Y:S02]  /*05a0*/  ST.E.U8 desc[UR36][R8.64+0x2], R23 ;  /* 0x0000021708007985 */ /* 0x0009e4000c101124 */
.L_x_5:
[----:B------:R-:W-:-:S04]  /*05b0*/  PRMT R0, R21, 0x8880, RZ ;  /* 0x0000888015007816 */ /* 0x000fc800000000ff */
[----:B------:R-:W-:-:S13]  /*05c0*/  ISETP.GT.AND P0, PT, R0, 0x5a, PT ;  /* 0x0000005a0000780c */ /* 0x000fda0003f04270 */
[----:B------:R-:W-:Y:S05]  /*05d0*/  @P0 BRA `(.L_x_6) ;  /* 0x0000000000140947 */ /* 0x000fea0003800000 */
[----:B------:R-:W-:-:S13]  /*05e0*/  ISETP.GT.AND P0, PT, R0, 0x40, PT ;  /* 0x000000400000780c */ /* 0x000fda0003f04270 */
[----:B------:R-:W-:Y:S05]  /*05f0*/  @P0 BRA `(.L_x_7) ;  /* 0x0000000000140947 */ /* 0x000fea0003800000 */
[----:B0-----:R-:W-:-:S05]  /*0600*/  LOP3.LUT R21, R22, 0x7f, RZ, 0x3c, !PT ;  /* 0x0000007f16157812 */ /* 0x001fca00078e3cff */
[----:B------:R0:W-:Y:S01]  /*0610*/  ST.E.U8 desc[UR36][R8.64+0x3], R21 ;  /* 0x0000031508007985 */ /* 0x0001e2000c101124 */
[----:B------:R-:W-:Y:S05]  /*0620*/  BRA `(.L_x_7) ;  /* 0x0000000000087947 */ /* 0x000fea0003800000 */
.L_x_6:
[----:B0-----:R-:W-:-:S05]  /*0630*/  IADD3 R21, PT, PT, R22, -0x16, RZ ;  /* 0xffffffea16157810 */ /* 0x001fca0007ffe0ff */
[----:B------:R0:W-:Y:S02]  /*0640*/  ST.E.U8 desc[UR36][R8.64+0x3], R21 ;  /* 0x0000031508007985 */ /* 0x0001e4000c101124 */
.L_x_7:
        /* <DEDUP_REMOVED lines=10> */
.L_x_8:
[----:B0-----:R-:W-:-:S05]  /*06f0*/  VIADD R15, R22, 0xffffffe4 ;  /* 0xffffffe4160f7836 */ /* 0x001fca0000000000 */
[----:B------:R0:W-:Y:S02]  /*0700*/  ST.E.U8 desc[UR36][R8.64+0x4], R15 ;  /* 0x0000040f08007985 */ /* 0x0001e4000c101124 */
.L_x_9:
        /* <DEDUP_REMOVED lines=10> */
.L_x_10:
[----:B0-----:R-:W-:-:S05]  /*07b0*/  VIADD R13, R22, 0xffffffe6 ;  /* 0xffffffe6160d7836 */ /* 0x001fca0000000000 */
[----:B------:R0:W-:Y:S02]  /*07c0*/  ST.E.U8 desc[UR36][R8.64+0x5], R13 ;  /* 0x0000050d08007985 */ /* 0x0001e4000c101124 */
.L_x_11:
[----:B------:R-:W-:Y:S01]  /*07d0*/  PRMT R0, R3, 0x8880, RZ ;  /* 0x0000888003007816 */ /* 0x000fe200000000ff */
[----:B------:R-:W-:Y:S03]  /*07e0*/  BSSY.RECONVERGENT B0, `(.L_x_12) ;  /* 0x000000c000007945 */ /* 0x000fe60003800200 */
        /* <DEDUP_REMOVED lines=9> */
.L_x_13:
[----:B0-----:R-:W-:-:S05]  /*0880*/  VIADD R3, R18, 0xfffffff9 ;  /* 0xfffffff912037836 */ /* 0x001fca0000000000 */
[----:B------:R0:W-:Y:S02]  /*0890*/  ST.E.U8 desc[UR36][R8.64+0x6], R3 ;  /* 0x0000060308007985 */ /* 0x0001e4000c101124 */
.L_x_14:
[----:B------:R-:W-:Y:S05]  /*08a0*/  BSYNC.RECONVERGENT B0 ;  /* 0x0000000000007941 */ /* 0x000fea0003800200 */
.L_x_12:
        /* <DEDUP_REMOVED lines=11> */
.L_x_16:
[----:B0-----:R-:W-:-:S05]  /*0960*/  IADD3 R3, PT, PT, R18, -0xb, RZ ;  /* 0xfffffff512037810 */ /* 0x001fca0007ffe0ff */
[----:B------:R0:W-:Y:S02]  /*0970*/  ST.E.U8 desc[UR36][R8.64+0x7], R3 ;  /* 0x0000070308007985 */ /* 0x0001e4000c101124 */
.L_x_17:
[----:B------:R-:W-:Y:S05]  /*0980*/  BSYNC.RECONVERGENT B0 ;  /* 0x0000000000007941 */ /* 0x000fea0003800200 */
.L_x_15:
        /* <DEDUP_REMOVED lines=11> */
.L_x_19:
[----:B0-----:R-:W-:-:S05]  /*0a40*/  VIADD R3, R17, 0xfffffffb ;  /* 0xfffffffb11037836 */ /* 0x001fca0000000000 */
[----:B------:R0:W-:Y:S02]  /*0a50*/  ST.E.U8 desc[UR36][R8.64+0x8], R3 ;  /* 0x0000080308007985 */ /* 0x0001e4000c101124 */
.L_x_20:
[----:B------:R-:W-:Y:S05]  /*0a60*/  BSYNC.RECONVERGENT B0 ;  /* 0x0000000000007941 */ /* 0x000fea0003800200 */
.L_x_18:
        /* <DEDUP_REMOVED lines=11> */
.L_x_22:
[----:B0-----:R-:W-:-:S05]  /*0b20*/  VIADD R3, R17, 0xfffffff3 ;  /* 0xfffffff311037836 */ /* 0x001fca0000000000 */
[----:B------:R0:W-:Y:S02]  /*0b30*/  ST.E.U8 desc[UR36][R8.64+0x9], R3 ;  /* 0x0000090308007985 */ /* 0x0001e4000c101124 */
.L_x_23:
[----:B------:R-:W-:Y:S05]  /*0b40*/  BSYNC.RECONVERGENT B0 ;  /* 0x0000000000007941 */ /* 0x000fea0003800200 */
.L_x_21:
[----:B------:R-:W-:Y:S01]  /*0b50*/  PRMT R10, R19, 0x8880, RZ ;  /* 0x00008880130a7816 */ /* 0x000fe200000000ff */
[----:B------:R1:W-:Y:S01]  /*0b60*/  STL.64 [R1+0x10], R8 ;  /* 0x0000100801007387 */ /* 0x0003e20000100a00 */
[----:B0-----:R-:W-:Y:S01]  /*0b70*/  PRMT R11, R22, 0x8880, RZ ;  /* 0x00008880160b7816 */ /* 0x001fe200000000ff */
[----:B------:R-:W0:Y:S01]  /*0b80*/  LDCU.64 UR4, c[0x4][0x10] ;  /* 0x01000200ff0477ac */ /* 0x000e220008000a00 */
[----:B------:R-:W-:Y:S01]  /*0b90*/  PRMT R12, R18, 0x8880, RZ ;  /* 0x00008880120c7816 */ /* 0x000fe200000000ff */
[----:B------:R-:W-:Y:S01]  /*0ba0*/  IMAD.MOV.U32 R6, RZ, RZ, R16 ;  /* 0x000000ffff067224 */ /* 0x000fe200078e0010 */
[----:B------:R-:W-:Y:S01]  /*0bb0*/  PRMT R13, R17, 0x8880, RZ ;  /* 0x00008880110d7816 */ /* 0x000fe200000000ff */
[----:B------:R1:W-:Y:S01]  /*0bc0*/  STL.64 [R1], R10 ;  /* 0x0000000a01007387 */ /* 0x0003e20000100a00 */
[----:B------:R-:W-:Y:S01]  /*0bd0*/  MOV R0, 0x8 ;  /* 0x0000000800007802 */ /* 0x000fe20000000f00 */
[----:B------:R-:W-:Y:S02]  /*0be0*/  IMAD.MOV.U32 R7, RZ, RZ, R2 ;  /* 0x000000ffff077224 */ /* 0x000fe400078e0002 */
[----:B------:R1:W-:Y:S01]  /*0bf0*/  STL.64 [R1+0x8], R12 ;  /* 0x0000080c01007387 */ /* 0x0003e20000100a00 */
[----:B------:R1:W1:Y:S01]  /*0c00*/  LDC.64 R14, c[0x4][R0] ;  /* 0x01000000000e7b82 */ /* 0x0002620000000a00 */
[----:B0-----:R-:W-:-:S02]  /*0c10*/  IMAD.U32 R4, RZ, RZ, UR4 ;  /* 0x00000004ff047e24 */ /* 0x001fc4000f8e00ff */
[----:B------:R-:W-:-:S07]  /*0c20*/  IMAD.U32 R5, RZ, RZ, UR5 ;  /* 0x00000005ff057e24 */ /* 0x000fce000f8e00ff */
[----:B------:R-:W-:-:S07]  /*0c30*/  LEPC R20, `(.L_x_24) ;  /* 0x000000001014794e */ /* 0x000fce0000000000 */
[----:B-1234-:R-:W-:Y:S05]  /*0c40*/  CALL.ABS.NOINC R14 ;  /* 0x000000000e007343 */ /* 0x01efea0003c00000 */
.L_x_24:
[----:B------:R-:W-:Y:S05]  /*0c50*/  EXIT ;  /* 0x000000000000794d */ /* 0x000fea0003800000 */
.L_x_25:
[----:B------:R-:W-:-:S00]  /*0c60*/  BRA `(.L_x_25) ;  /* 0xfffffffc00fc7947 */ /* 0x000fc0000383ffff */
[----:B------:R-:W-:-:S00]  /*0c70*/  NOP ;  /* 0x0000000000007918 */ /* 0x000fc00000000000 */
        /* <DEDUP_REMOVED lines=8> */
.L_x_26:


//--------------------- .nv.global.init           --------------------------
	.section	.nv.global.init,"aw",@progbits
.nv.global.init:
	.type		$str,@object
	.size		$str,(.L_0 - $str)
$str:
        /*0000*/ 	.byte	0x25, 0x63, 0x20, 0x25, 0x63, 0x20, 0x25, 0x63, 0x20, 0x25, 0x63, 0x20, 0x3d, 0x20, 0x25, 0x73
        /*0010*/ 	.byte	0x0a, 0x00
.L_0:


//--------------------- .nv.shared.reserved.0     --------------------------
	.section	.nv.shared.reserved.0,"aw",@nobits
	.weak		__nv_reservedSMEM_offset_0_alias
	.size		__nv_reservedSMEM_offset_0_alias, 0, 64
	.other		__nv_reservedSMEM_offset_0_alias,@"STO_CUDA_RESERVED_SHARED STV_DEFAULT"
__nv_reservedSMEM_offset_0_alias:
	.zero		0
	.zero		64


//--------------------- .nv.constant0._Z5crackPcS_ --------------------------
	.section	.nv.constant0._Z5crackPcS_,"a",@progbits
	.sectionflags	@""
	.align	4
.nv.constant0._Z5crackPcS_:
	.zero		912


//--------------------- SYMBOLS --------------------------

	.type		.nv.reservedSmem.offset0,@object
	.size		.nv.reservedSmem.offset0,0x4
	.type		malloc,@function
	.type		vprintf,@function
